//
// Generated by NVIDIA NVVM Compiler
//
// Compiler Build ID: CL-36424714
// Cuda compilation tools, release 13.0, V13.0.88
// Based on NVVM 20.0.0
//

.version 9.0
.target sm_100
.address_size 64

	// .globl	cag_sgd_kernel
.extern .shared .align 16 .b8 sdata[];

.visible .entry cag_sgd_kernel(
	.param .u64 .ptr .align 1 cag_sgd_kernel_param_0,
	.param .u64 .ptr .align 1 cag_sgd_kernel_param_1,
	.param .u64 .ptr .align 1 cag_sgd_kernel_param_2,
	.param .u64 .ptr .align 1 cag_sgd_kernel_param_3,
	.param .f32 cag_sgd_kernel_param_4,
	.param .f32 cag_sgd_kernel_param_5,
	.param .f32 cag_sgd_kernel_param_6,
	.param .f32 cag_sgd_kernel_param_7,
	.param .f32 cag_sgd_kernel_param_8,
	.param .u32 cag_sgd_kernel_param_9
)
{
	.reg .pred 	%p<4>;
	.reg .b32 	%r<6>;
	.reg .b32 	%f<27>;
	.reg .b64 	%rd<14>;

	ld.param.u64 	%rd1, [cag_sgd_kernel_param_0];
	ld.param.u64 	%rd2, [cag_sgd_kernel_param_1];
	ld.param.u64 	%rd3, [cag_sgd_kernel_param_2];
	ld.param.u64 	%rd4, [cag_sgd_kernel_param_3];
	ld.param.f32 	%f1, [cag_sgd_kernel_param_4];
	ld.param.f32 	%f2, [cag_sgd_kernel_param_5];
	ld.param.f32 	%f3, [cag_sgd_kernel_param_6];
	ld.param.f32 	%f4, [cag_sgd_kernel_param_7];
	ld.param.f32 	%f5, [cag_sgd_kernel_param_8];
	ld.param.u32 	%r2, [cag_sgd_kernel_param_9];
	mov.u32 	%r3, %ctaid.x;
	mov.u32 	%r4, %ntid.x;
	mov.u32 	%r5, %tid.x;
	mad.lo.s32 	%r1, %r3, %r4, %r5;
	setp.ge.s32 	%p1, %r1, %r2;
	@%p1 bra 	$L__BB0_2;
	cvta.to.global.u64 	%rd5, %rd2;
	cvta.to.global.u64 	%rd6, %rd1;
	cvta.to.global.u64 	%rd7, %rd3;
	cvta.to.global.u64 	%rd8, %rd4;
	mul.wide.s32 	%rd9, %r1, 4;
	add.s64 	%rd10, %rd5, %rd9;
	ld.global.f32 	%f6, [%rd10];
	add.s64 	%rd11, %rd6, %rd9;
	ld.global.f32 	%f7, [%rd11];
	fma.rn.f32 	%f8, %f5, %f7, %f6;
	add.s64 	%rd12, %rd7, %rd9;
	ld.global.f32 	%f9, [%rd12];
	mov.f32 	%f10, 0f3F800000;
	sub.f32 	%f11, %f10, %f2;
	mul.f32 	%f12, %f11, %f8;
	fma.rn.f32 	%f13, %f2, %f9, %f12;
	st.global.f32 	[%rd12], %f13;
	add.s64 	%rd13, %rd8, %rd9;
	ld.global.f32 	%f14, [%rd13];
	sub.f32 	%f15, %f10, %f3;
	mul.f32 	%f16, %f15, %f8;
	mul.f32 	%f17, %f8, %f16;
	fma.rn.f32 	%f18, %f3, %f14, %f17;
	st.global.f32 	[%rd13], %f18;
	ld.global.f32 	%f19, [%rd12];
	sqrt.rn.f32 	%f20, %f18;
	add.f32 	%f21, %f4, %f20;
	neg.f32 	%f22, %f1;
	mul.f32 	%f23, %f19, %f22;
	div.rn.f32 	%f24, %f23, %f21;
	setp.gt.f32 	%p2, %f24, 0f3DCCCCCD;
	selp.f32 	%f25, 0f3DCCCCCD, %f24, %p2;
	setp.lt.f32 	%p3, %f25, 0fBDCCCCCD;
	selp.f32 	%f26, 0fBDCCCCCD, %f25, %p3;
	st.global.f32 	[%rd11], %f26;
$L__BB0_2:
	ret;

}
	// .globl	cag_sgd_robust_kernel
.visible .entry cag_sgd_robust_kernel(
	.param .u64 .ptr .align 1 cag_sgd_robust_kernel_param_0,
	.param .u64 .ptr .align 1 cag_sgd_robust_kernel_param_1,
	.param .u64 .ptr .align 1 cag_sgd_robust_kernel_param_2,
	.param .f32 cag_sgd_robust_kernel_param_3,
	.param .f32 cag_sgd_robust_kernel_param_4,
	.param .f32 cag_sgd_robust_kernel_param_5,
	.param .u32 cag_sgd_robust_kernel_param_6
)
{
	.reg .pred 	%p<6>;
	.reg .b32 	%r<6>;
	.reg .b32 	%f<18>;
	.reg .b64 	%rd<11>;

	ld.param.u64 	%rd1, [cag_sgd_robust_kernel_param_0];
	ld.param.u64 	%rd2, [cag_sgd_robust_kernel_param_1];
	ld.param.u64 	%rd3, [cag_sgd_robust_kernel_param_2];
	ld.param.f32 	%f1, [cag_sgd_robust_kernel_param_3];
	ld.param.f32 	%f2, [cag_sgd_robust_kernel_param_4];
	ld.param.f32 	%f3, [cag_sgd_robust_kernel_param_5];
	ld.param.u32 	%r2, [cag_sgd_robust_kernel_param_6];
	mov.u32 	%r3, %ctaid.x;
	mov.u32 	%r4, %ntid.x;
	mov.u32 	%r5, %tid.x;
	mad.lo.s32 	%r1, %r3, %r4, %r5;
	setp.ge.s32 	%p1, %r1, %r2;
	@%p1 bra 	$L__BB1_2;
	cvta.to.global.u64 	%rd4, %rd1;
	cvta.to.global.u64 	%rd5, %rd3;
	cvta.to.global.u64 	%rd6, %rd2;
	mul.wide.s32 	%rd7, %r1, 4;
	add.s64 	%rd8, %rd6, %rd7;
	ld.global.f32 	%f4, [%rd8];
	add.s64 	%rd9, %rd4, %rd7;
	ld.global.f32 	%f5, [%rd9];
	fma.rn.f32 	%f6, %f3, %f5, %f4;
	setp.gt.f32 	%p2, %f6, 0f00000000;
	setp.lt.f32 	%p3, %f6, 0f00000000;
	selp.f32 	%f7, 0fBF800000, 0f00000000, %p3;
	selp.f32 	%f8, 0f3F800000, %f7, %p2;
	add.s64 	%rd10, %rd5, %rd7;
	ld.global.f32 	%f9, [%rd10];
	mov.f32 	%f10, 0f3F800000;
	sub.f32 	%f11, %f10, %f2;
	mul.f32 	%f12, %f11, %f8;
	fma.rn.f32 	%f13, %f2, %f9, %f12;
	st.global.f32 	[%rd10], %f13;
	setp.gt.f32 	%p4, %f13, 0f00000000;
	setp.lt.f32 	%p5, %f13, 0f00000000;
	selp.f32 	%f14, 0fBF800000, 0f00000000, %p5;
	selp.f32 	%f15, 0f3F800000, %f14, %p4;
	neg.f32 	%f16, %f1;
	mul.f32 	%f17, %f15, %f16;
	st.global.f32 	[%rd9], %f17;
$L__BB1_2:
	ret;

}
	// .globl	compute_grad_norm
.visible .entry compute_grad_norm(
	.param .u64 .ptr .align 1 compute_grad_norm_param_0,
	.param .u64 .ptr .align 1 compute_grad_norm_param_1,
	.param .u32 compute_grad_norm_param_2
)
{
	.reg .pred 	%p<6>;
	.reg .b32 	%r<14>;
	.reg .b32 	%f<10>;
	.reg .b64 	%rd<9>;

	ld.param.u64 	%rd1, [compute_grad_norm_param_0];
	ld.param.u64 	%rd2, [compute_grad_norm_param_1];
	ld.param.u32 	%r8, [compute_grad_norm_param_2];
	mov.u32 	%r1, %tid.x;
	mov.u32 	%r2, %ctaid.x;
	mov.u32 	%r13, %ntid.x;
	mad.lo.s32 	%r4, %r2, %r13, %r1;
	setp.ge.s32 	%p1, %r4, %r8;
	mov.f32 	%f9, 0f00000000;
	@%p1 bra 	$L__BB2_2;
	cvta.to.global.u64 	%rd3, %rd1;
	mul.wide.s32 	%rd4, %r4, 4;
	add.s64 	%rd5, %rd3, %rd4;
	ld.global.f32 	%f4, [%rd5];
	mul.f32 	%f9, %f4, %f4;
$L__BB2_2:
	shl.b32 	%r9, %r1, 2;
	mov.u32 	%r10, sdata;
	add.s32 	%r5, %r10, %r9;
	st.shared.f32 	[%r5], %f9;
	bar.sync 	0;
	setp.lt.u32 	%p2, %r13, 2;
	@%p2 bra 	$L__BB2_6;
$L__BB2_3:
	shr.u32 	%r7, %r13, 1;
	setp.ge.u32 	%p3, %r1, %r7;
	@%p3 bra 	$L__BB2_5;
	shl.b32 	%r11, %r7, 2;
	add.s32 	%r12, %r5, %r11;
	ld.shared.f32 	%f5, [%r12];
	ld.shared.f32 	%f6, [%r5];
	add.f32 	%f7, %f5, %f6;
	st.shared.f32 	[%r5], %f7;
$L__BB2_5:
	bar.sync 	0;
	setp.gt.u32 	%p4, %r13, 3;
	mov.u32 	%r13, %r7;
	@%p4 bra 	$L__BB2_3;
$L__BB2_6:
	setp.ne.s32 	%p5, %r1, 0;
	@%p5 bra 	$L__BB2_8;
	ld.shared.f32 	%f8, [sdata];
	cvta.to.global.u64 	%rd6, %rd2;
	mul.wide.u32 	%rd7, %r2, 4;
	add.s64 	%rd8, %rd6, %rd7;
	st.global.f32 	[%rd8], %f8;
$L__BB2_8:
	ret;

}


// ===== COMPILED SASS (sm_100) =====

	.target	sm_100

	.elftype	@"ET_EXEC"


//--------------------- .note.nv.tkinfo           --------------------------
	.section	.note.nv.tkinfo,"",@"SHT_NOTE"
	.sectionflags	@"SHF_NOTE_NV_TKINFO"
	.tkinfo
        /*0018*/ 	.word	0x00000002
        /*0030*/ 	.string	""
        /*0030*/ 	.string	"ptxas"
        /*0030*/ 	.string	"Cuda compilation tools, release 13.0, V13.0.88"
        /*0030*/ 	.string	"Build cuda_13.0.r13.0/compiler.36424714_0"
        /*0030*/ 	.string	"-arch sm_100 -m 64 "



//--------------------- .note.nv.cuinfo           --------------------------
	.section	.note.nv.cuinfo,"",@"SHT_NOTE"
	.sectionflags	@"SHF_NOTE_NV_CUINFO"
        /*0018*/ 	.short	0x0002
        /*001a*/ 	.short	0x0064
        /*001c*/ 	.short	0x0082
	.zero		2


//--------------------- .nv.info                  --------------------------
	.section	.nv.info,"",@"SHT_CUDA_INFO"
	.align	4


	//----- nvinfo : EIATTR_REGCOUNT
	.align		4
        /*0000*/ 	.byte	0x04, 0x2f
        /*0002*/ 	.short	(.L_1 - .L_0)
	.align		4
.L_0:
        /*0004*/ 	.word	index@(cag_sgd_kernel)
        /*0008*/ 	.word	0x00000012


	//----- nvinfo : EIATTR_FRAME_SIZE
	.align		4
.L_1:
        /*000c*/ 	.byte	0x04, 0x11
        /*000e*/ 	.short	(.L_3 - .L_2)
	.align		4
.L_2:
        /*0010*/ 	.word	index@($__internal_1_$__cuda_sm3x_div_rn_noftz_f32_slowpath)
        /*0014*/ 	.word	0x00000000


	//----- nvinfo : EIATTR_FRAME_SIZE
	.align		4
.L_3:
        /*0018*/ 	.byte	0x04, 0x11
        /*001a*/ 	.short	(.L_5 - .L_4)
	.align		4
.L_4:
        /*001c*/ 	.word	index@($__internal_0_$__cuda_sm20_sqrt_rn_f32_slowpath)
        /*0020*/ 	.word	0x00000000


	//----- nvinfo : EIATTR_FRAME_SIZE
	.align		4
.L_5:
        /*0024*/ 	.byte	0x04, 0x11
        /*0026*/ 	.short	(.L_7 - .L_6)
	.align		4
.L_6:
        /*0028*/ 	.word	index@(cag_sgd_kernel)
        /*002c*/ 	.word	0x00000000


	//----- nvinfo : EIATTR_REGCOUNT
	.align		4
.L_7:
        /*0030*/ 	.byte	0x04, 0x2f
        /*0032*/ 	.short	(.L_9 - .L_8)
	.align		4
.L_8:
        /*0034*/ 	.word	index@(cag_sgd_robust_kernel)
        /*0038*/ 	.word	0x0000000e


	//----- nvinfo : EIATTR_FRAME_SIZE
	.align		4
.L_9:
        /*003c*/ 	.byte	0x04, 0x11
        /*003e*/ 	.short	(.L_11 - .L_10)
	.align		4
.L_10:
        /*0040*/ 	.word	index@(cag_sgd_robust_kernel)
        /*0044*/ 	.word	0x00000000


	//----- nvinfo : EIATTR_REGCOUNT
	.align		4
.L_11:
        /*0048*/ 	.byte	0x04, 0x2f
        /*004a*/ 	.short	(.L_13 - .L_12)
	.align		4
.L_12:
        /*004c*/ 	.word	index@(compute_grad_norm)
        /*0050*/ 	.word	0x0000000b


	//----- nvinfo : EIATTR_FRAME_SIZE
	.align		4
.L_13:
        /*0054*/ 	.byte	0x04, 0x11
        /*0056*/ 	.short	(.L_15 - .L_14)
	.align		4
.L_14:
        /*0058*/ 	.word	index@(compute_grad_norm)
        /*005c*/ 	.word	0x00000000


	//----- nvinfo : EIATTR_MIN_STACK_SIZE
	.align		4
.L_15:
        /*0060*/ 	.byte	0x04, 0x12
        /*0062*/ 	.short	(.L_17 - .L_16)
	.align		4
.L_16:
        /*0064*/ 	.word	index@(compute_grad_norm)
        /*0068*/ 	.word	0x00000000


	//----- nvinfo : EIATTR_MIN_STACK_SIZE
	.align		4
.L_17:
        /*006c*/ 	.byte	0x04, 0x12
        /*006e*/ 	.short	(.L_19 - .L_18)
	.align		4
.L_18:
        /*0070*/ 	.word	index@(cag_sgd_robust_kernel)
        /*0074*/ 	.word	0x00000000


	//----- nvinfo : EIATTR_MIN_STACK_SIZE
	.align		4
.L_19:
        /*0078*/ 	.byte	0x04, 0x12
        /*007a*/ 	.short	(.L_21 - .L_20)
	.align		4
.L_20:
        /*007c*/ 	.word	index@(cag_sgd_kernel)
        /*0080*/ 	.word	0x00000000
.L_21:


//--------------------- .nv.compat                --------------------------
	.section	.nv.compat,"",@"SHT_CUDA_COMPAT_INFO"
	.align	4
        /*0000*/ 	.byte	0x02, 0x09, 0x00, 0x00, 0x02, 0x02, 0x01, 0x00, 0x02, 0x05, 0x05, 0x00, 0x03, 0x07, 0x01, 0x01
        /*0010*/ 	.byte	0x02, 0x03, 0x00, 0x00, 0x02, 0x06, 0x01, 0x00, 0x04, 0x0b, 0x08, 0x00, 0x01, 0x00, 0x00, 0x00
        /*0020*/ 	.byte	0x00, 0x00, 0x00, 0x00


//--------------------- .nv.info.compute_grad_norm --------------------------
	.section	.nv.info.compute_grad_norm,"",@"SHT_CUDA_INFO"
	.sectionflags	@""
	.align	4


	//----- nvinfo : EIATTR_CUDA_API_VERSION
	.align		4
        /*0000*/ 	.byte	0x04, 0x37
        /*0002*/ 	.short	(.L_23 - .L_22)
.L_22:
        /*0004*/ 	.word	0x00000082


	//----- nvinfo : EIATTR_KPARAM_INFO
	.align		4
.L_23:
        /*0008*/ 	.byte	0x04, 0x17
        /*000a*/ 	.short	(.L_25 - .L_24)
.L_24:
        /*000c*/ 	.word	0x00000000
        /*0010*/ 	.short	0x0002
        /*0012*/ 	.short	0x0010
        /*0014*/ 	.byte	0x00, 0xf0, 0x11, 0x00


	//----- nvinfo : EIATTR_KPARAM_INFO
	.align		4
.L_25:
        /*0018*/ 	.byte	0x04, 0x17
        /*001a*/ 	.short	(.L_27 - .L_26)
.L_26:
        /*001c*/ 	.word	0x00000000
        /*0020*/ 	.short	0x0001
        /*0022*/ 	.short	0x0008
        /*0024*/ 	.byte	0x00, 0xf5, 0x21, 0x00


	//----- nvinfo : EIATTR_KPARAM_INFO
	.align		4
.L_27:
        /*0028*/ 	.byte	0x04, 0x17
        /*002a*/ 	.short	(.L_29 - .L_28)
.L_28:
        /*002c*/ 	.word	0x00000000
        /*0030*/ 	.short	0x0000
        /*0032*/ 	.short	0x0000
        /*0034*/ 	.byte	0x00, 0xf5, 0x21, 0x00


	//----- nvinfo : EIATTR_SPARSE_MMA_MASK
	.align		4
.L_29:
        /*0038*/ 	.byte	0x03, 0x50
        /*003a*/ 	.short	0x0000


	//----- nvinfo : EIATTR_MAXREG_COUNT
	.align		4
        /*003c*/ 	.byte	0x03, 0x1b
        /*003e*/ 	.short	0x00ff


	//----- nvinfo : EIATTR_NUM_BARRIERS
	.align		4
        /*0040*/ 	.byte	0x02, 0x4c
        /*0042*/ 	.byte	0x01
	.zero		1


	//----- nvinfo : EIATTR_MERCURY_ISA_VERSION
	.align		4
        /*0044*/ 	.byte	0x03, 0x5f
        /*0046*/ 	.short	0x0101


	//----- nvinfo : EIATTR_VRC_CTA_INIT_COUNT
	.align		4
        /*0048*/ 	.byte	0x02, 0x4a
	.zero		1
	.zero		1


	//----- nvinfo : EIATTR_EXIT_INSTR_OFFSETS
	.align		4
        /*004c*/ 	.byte	0x04, 0x1c
        /*004e*/ 	.short	(.L_31 - .L_30)


	//   ....[0]....
.L_30:
        /*0050*/ 	.word	0x00000220


	//   ....[1]....
        /*0054*/ 	.word	0x000002a0


	//----- nvinfo : EIATTR_CBANK_PARAM_SIZE
	.align		4
.L_31:
        /*0058*/ 	.byte	0x03, 0x19
        /*005a*/ 	.short	0x0014


	//----- nvinfo : EIATTR_PARAM_CBANK
	.align		4
        /*005c*/ 	.byte	0x04, 0x0a
        /*005e*/ 	.short	(.L_33 - .L_32)
	.align		4
.L_32:
        /*0060*/ 	.word	index@(.nv.constant0.compute_grad_norm)
        /*0064*/ 	.short	0x0380
        /*0066*/ 	.short	0x0014


	//----- nvinfo : EIATTR_SW_WAR
	.align		4
.L_33:
        /*0068*/ 	.byte	0x04, 0x36
        /*006a*/ 	.short	(.L_35 - .L_34)
.L_34:
        /*006c*/ 	.word	0x00000008
.L_35:


//--------------------- .nv.info.cag_sgd_robust_kernel --------------------------
	.section	.nv.info.cag_sgd_robust_kernel,"",@"SHT_CUDA_INFO"
	.sectionflags	@""
	.align	4


	//----- nvinfo : EIATTR_CUDA_API_VERSION
	.align		4
        /*0000*/ 	.byte	0x04, 0x37
        /*0002*/ 	.short	(.L_37 - .L_36)
.L_36:
        /*0004*/ 	.word	0x00000082


	//----- nvinfo : EIATTR_KPARAM_INFO
	.align		4
.L_37:
        /*0008*/ 	.byte	0x04, 0x17
        /*000a*/ 	.short	(.L_39 - .L_38)
.L_38:
        /*000c*/ 	.word	0x00000000
        /*0010*/ 	.short	0x0006
        /*0012*/ 	.short	0x0024
        /*0014*/ 	.byte	0x00, 0xf0, 0x11, 0x00


	//----- nvinfo : EIATTR_KPARAM_INFO
	.align		4
.L_39:
        /*0018*/ 	.byte	0x04, 0x17
        /*001a*/ 	.short	(.L_41 - .L_40)
.L_40:
        /*001c*/ 	.word	0x00000000
        /*0020*/ 	.short	0x0005
        /*0022*/ 	.short	0x0020
        /*0024*/ 	.byte	0x00, 0xf0, 0x11, 0x00


	//----- nvinfo : EIATTR_KPARAM_INFO
	.align		4
.L_41:
        /*0028*/ 	.byte	0x04, 0x17
        /*002a*/ 	.short	(.L_43 - .L_42)
.L_42:
        /*002c*/ 	.word	0x00000000
        /*0030*/ 	.short	0x0004
        /*0032*/ 	.short	0x001c
        /*0034*/ 	.byte	0x00, 0xf0, 0x11, 0x00


	//----- nvinfo : EIATTR_KPARAM_INFO
	.align		4
.L_43:
        /*0038*/ 	.byte	0x04, 0x17
        /*003a*/ 	.short	(.L_45 - .L_44)
.L_44:
        /*003c*/ 	.word	0x00000000
        /*0040*/ 	.short	0x0003
        /*0042*/ 	.short	0x0018
        /*0044*/ 	.byte	0x00, 0xf0, 0x11, 0x00


	//----- nvinfo : EIATTR_KPARAM_INFO
	.align		4
.L_45:
        /*0048*/ 	.byte	0x04, 0x17
        /*004a*/ 	.short	(.L_47 - .L_46)
.L_46:
        /*004c*/ 	.word	0x00000000
        /*0050*/ 	.short	0x0002
        /*0052*/ 	.short	0x0010
        /*0054*/ 	.byte	0x00, 0xf5, 0x21, 0x00


	//----- nvinfo : EIATTR_KPARAM_INFO
	.align		4
.L_47:
        /*0058*/ 	.byte	0x04, 0x17
        /*005a*/ 	.short	(.L_49 - .L_48)
.L_48:
        /*005c*/ 	.word	0x00000000
        /*0060*/ 	.short	0x0001
        /*0062*/ 	.short	0x0008
        /*0064*/ 	.byte	0x00, 0xf5, 0x21, 0x00


	//----- nvinfo : EIATTR_KPARAM_INFO
	.align		4
.L_49:
        /*0068*/ 	.byte	0x04, 0x17
        /*006a*/ 	.short	(.L_51 - .L_50)
.L_50:
        /*006c*/ 	.word	0x00000000
        /*0070*/ 	.short	0x0000
        /*0072*/ 	.short	0x0000
        /*0074*/ 	.byte	0x00, 0xf5, 0x21, 0x00


	//----- nvinfo : EIATTR_SPARSE_MMA_MASK
	.align		4
.L_51:
        /*0078*/ 	.byte	0x03, 0x50
        /*007a*/ 	.short	0x0000


	//----- nvinfo : EIATTR_MAXREG_COUNT
	.align		4
        /*007c*/ 	.byte	0x03, 0x1b
        /*007e*/ 	.short	0x00ff


	//----- nvinfo : EIATTR_MERCURY_ISA_VERSION
	.align		4
        /*0080*/ 	.byte	0x03, 0x5f
        /*0082*/ 	.short	0x0101


	//----- nvinfo : EIATTR_VRC_CTA_INIT_COUNT
	.align		4
        /*0084*/ 	.byte	0x02, 0x4a
	.zero		1
	.zero		1


	//----- nvinfo : EIATTR_EXIT_INSTR_OFFSETS
	.align		4
        /*0088*/ 	.byte	0x04, 0x1c
        /*008a*/ 	.short	(.L_53 - .L_52)


	//   ....[0]....
.L_52:
        /*008c*/ 	.word	0x00000070


	//   ....[1]....
        /*0090*/ 	.word	0x00000250


	//----- nvinfo : EIATTR_CBANK_PARAM_SIZE
	.align		4
.L_53:
        /*0094*/ 	.byte	0x03, 0x19
        /*0096*/ 	.short	0x0028


	//----- nvinfo : EIATTR_PARAM_CBANK
	.align		4
        /*0098*/ 	.byte	0x04, 0x0a
        /*009a*/ 	.short	(.L_55 - .L_54)
	.align		4
.L_54:
        /*009c*/ 	.word	index@(.nv.constant0.cag_sgd_robust_kernel)
        /*00a0*/ 	.short	0x0380
        /*00a2*/ 	.short	0x0028


	//----- nvinfo : EIATTR_SW_WAR
	.align		4
.L_55:
        /*00a4*/ 	.byte	0x04, 0x36
        /*00a6*/ 	.short	(.L_57 - .L_56)
.L_56:
        /*00a8*/ 	.word	0x00000008
.L_57:


//--------------------- .nv.info.cag_sgd_kernel   --------------------------
	.section	.nv.info.cag_sgd_kernel,"",@"SHT_CUDA_INFO"
	.sectionflags	@""
	.align	4


	//----- nvinfo : EIATTR_CUDA_API_VERSION
	.align		4
        /*0000*/ 	.byte	0x04, 0x37
        /*0002*/ 	.short	(.L_59 - .L_58)
.L_58:
        /*0004*/ 	.word	0x00000082


	//----- nvinfo : EIATTR_KPARAM_INFO
	.align		4
.L_59:
        /*0008*/ 	.byte	0x04, 0x17
        /*000a*/ 	.short	(.L_61 - .L_60)
.L_60:
        /*000c*/ 	.word	0x00000000
        /*0010*/ 	.short	0x0009
        /*0012*/ 	.short	0x0034
        /*0014*/ 	.byte	0x00, 0xf0, 0x11, 0x00


	//----- nvinfo : EIATTR_KPARAM_INFO
	.align		4
.L_61:
        /*0018*/ 	.byte	0x04, 0x17
        /*001a*/ 	.short	(.L_63 - .L_62)
.L_62:
        /*001c*/ 	.word	0x00000000
        /*0020*/ 	.short	0x0008
        /*0022*/ 	.short	0x0030
        /*0024*/ 	.byte	0x00, 0xf0, 0x11, 0x00


	//----- nvinfo : EIATTR_KPARAM_INFO
	.align		4
.L_63:
        /*0028*/ 	.byte	0x04, 0x17
        /*002a*/ 	.short	(.L_65 - .L_64)
.L_64:
        /*002c*/ 	.word	0x00000000
        /*0030*/ 	.short	0x0007
        /*0032*/ 	.short	0x002c
        /*0034*/ 	.byte	0x00, 0xf0, 0x11, 0x00


	//----- nvinfo : EIATTR_KPARAM_INFO
	.align		4
.L_65:
        /*0038*/ 	.byte	0x04, 0x17
        /*003a*/ 	.short	(.L_67 - .L_66)
.L_66:
        /*003c*/ 	.word	0x00000000
        /*0040*/ 	.short	0x0006
        /*0042*/ 	.short	0x0028
        /*0044*/ 	.byte	0x00, 0xf0, 0x11, 0x00


	//----- nvinfo : EIATTR_KPARAM_INFO
	.align		4
.L_67:
        /*0048*/ 	.byte	0x04, 0x17
        /*004a*/ 	.short	(.L_69 - .L_68)
.L_68:
        /*004c*/ 	.word	0x00000000
        /*0050*/ 	.short	0x0005
        /*0052*/ 	.short	0x0024
        /*0054*/ 	.byte	0x00, 0xf0, 0x11, 0x00


	//----- nvinfo : EIATTR_KPARAM_INFO
	.align		4
.L_69:
        /*0058*/ 	.byte	0x04, 0x17
        /*005a*/ 	.short	(.L_71 - .L_70)
.L_70:
        /*005c*/ 	.word	0x00000000
        /*0060*/ 	.short	0x0004
        /*0062*/ 	.short	0x0020
        /*0064*/ 	.byte	0x00, 0xf0, 0x11, 0x00


	//----- nvinfo : EIATTR_KPARAM_INFO
	.align		4
.L_71:
        /*0068*/ 	.byte	0x04, 0x17
        /*006a*/ 	.short	(.L_73 - .L_72)
.L_72:
        /*006c*/ 	.word	0x00000000
        /*0070*/ 	.short	0x0003
        /*0072*/ 	.short	0x0018
        /*0074*/ 	.byte	0x00, 0xf5, 0x21, 0x00


	//----- nvinfo : EIATTR_KPARAM_INFO
	.align		4
.L_73:
        /*0078*/ 	.byte	0x04, 0x17
        /*007a*/ 	.short	(.L_75 - .L_74)
.L_74:
        /*007c*/ 	.word	0x00000000
        /*0080*/ 	.short	0x0002
        /*0082*/ 	.short	0x0010
        /*0084*/ 	.byte	0x00, 0xf5, 0x21, 0x00


	//----- nvinfo : EIATTR_KPARAM_INFO
	.align		4
.L_75:
        /*0088*/ 	.byte	0x04, 0x17
        /*008a*/ 	.short	(.L_77 - .L_76)
.L_76:
        /*008c*/ 	.word	0x00000000
        /*0090*/ 	.short	0x0001
        /*0092*/ 	.short	0x0008
        /*0094*/ 	.byte	0x00, 0xf5, 0x21, 0x00


	//----- nvinfo : EIATTR_KPARAM_INFO
	.align		4
.L_77:
        /*0098*/ 	.byte	0x04, 0x17
        /*009a*/ 	.short	(.L_79 - .L_78)
.L_78:
        /*009c*/ 	.word	0x00000000
        /*00a0*/ 	.short	0x0000
        /*00a2*/ 	.short	0x0000
        /*00a4*/ 	.byte	0x00, 0xf5, 0x21, 0x00


	//----- nvinfo : EIATTR_SPARSE_MMA_MASK
	.align		4
.L_79:
        /*00a8*/ 	.byte	0x03, 0x50
        /*00aa*/ 	.short	0x0000


	//----- nvinfo : EIATTR_MAXREG_COUNT
	.align		4
        /*00ac*/ 	.byte	0x03, 0x1b
        /*00ae*/ 	.short	0x00ff


	//----- nvinfo : EIATTR_MERCURY_ISA_VERSION
	.align		4
        /*00b0*/ 	.byte	0x03, 0x5f
        /*00b2*/ 	.short	0x0101


	//----- nvinfo : EIATTR_VRC_CTA_INIT_COUNT
	.align		4
        /*00b4*/ 	.byte	0x02, 0x4a
	.zero		1
	.zero		1


	//----- nvinfo : EIATTR_EXIT_INSTR_OFFSETS
	.align		4
        /*00b8*/ 	.byte	0x04, 0x1c
        /*00ba*/ 	.short	(.L_81 - .L_80)


	//   ....[0]....
.L_80:
        /*00bc*/ 	.word	0x00000070


	//   ....[1]....
        /*00c0*/ 	.word	0x00000440


	//----- nvinfo : EIATTR_CRS_STACK_SIZE
	.align		4
.L_81:
        /*00c4*/ 	.byte	0x04, 0x1e
        /*00c6*/ 	.short	(.L_83 - .L_82)
.L_82:
        /*00c8*/ 	.word	0x00000000


	//----- nvinfo : EIATTR_CBANK_PARAM_SIZE
	.align		4
.L_83:
        /*00cc*/ 	.byte	0x03, 0x19
        /*00ce*/ 	.short	0x0038


	//----- nvinfo : EIATTR_PARAM_CBANK
	.align		4
        /*00d0*/ 	.byte	0x04, 0x0a
        /*00d2*/ 	.short	(.L_85 - .L_84)
	.align		4
.L_84:
        /*00d4*/ 	.word	index@(.nv.constant0.cag_sgd_kernel)
        /*00d8*/ 	.short	0x0380
        /*00da*/ 	.short	0x0038


	//----- nvinfo : EIATTR_SW_WAR
	.align		4
.L_85:
        /*00dc*/ 	.byte	0x04, 0x36
        /*00de*/ 	.short	(.L_87 - .L_86)
.L_86:
        /*00e0*/ 	.word	0x00000008
.L_87:


//--------------------- .nv.callgraph             --------------------------
	.section	.nv.callgraph,"",@"SHT_CUDA_CALLGRAPH"
	.align	4
	.sectionentsize	8
	.align		4
        /*0000*/ 	.word	0x00000000
	.align		4
        /*0004*/ 	.word	0xffffffff
	.align		4
        /*0008*/ 	.word	0x00000000
	.align		4
        /*000c*/ 	.word	0xfffffffe
	.align		4
        /*0010*/ 	.word	0x00000000
	.align		4
        /*0014*/ 	.word	0xfffffffd
	.align		4
        /*0018*/ 	.word	0x00000000
	.align		4
        /*001c*/ 	.word	0xfffffffc


//--------------------- .text.compute_grad_norm   --------------------------
	.section	.text.compute_grad_norm,"ax",@progbits
	.align	128
        .global         compute_grad_norm
        .type           compute_grad_norm,@function
        .size           compute_grad_norm,(.L_x_24 - compute_grad_norm)
        .other          compute_grad_norm,@"STO_CUDA_ENTRY STV_DEFAULT"
compute_grad_norm:
.text.compute_grad_norm:
[----:B------:R-:W-:Y:S01]  /*0000*/  LDC R1, c[0x0][0x37c] ;  /* 0x0000df00ff017b82 */ /* 0x000fe20000000800 */
[----:B------:R-:W0:Y:S01]  /*0010*/  S2R R6, SR_TID.X ;  /* 0x0000000000067919 */ /* 0x000e220000002100 */
[----:B------:R-:W0:Y:S01]  /*0020*/  LDCU UR8, c[0x0][0x360] ;  /* 0x00006c00ff0877ac */ /* 0x000e220008000800 */
[----:B------:R-:W0:Y:S01]  /*0030*/  S2R R7, SR_CTAID.X ;  /* 0x0000000000077919 */ /* 0x000e220000002500 */
[----:B------:R-:W1:Y:S01]  /*0040*/  LDCU UR4, c[0x0][0x390] ;  /* 0x00007200ff0477ac */ /* 0x000e620008000800 */
[----:B------:R-:W2:Y:S01]  /*0050*/  LDCU.64 UR6, c[0x0][0x358] ;  /* 0x00006b00ff0677ac */ /* 0x000ea20008000a00 */
[----:B0-----:R-:W-:-:S05]  /*0060*/  IMAD R5, R7, UR8, R6 ;  /* 0x0000000807057c24 */ /* 0x001fca000f8e0206 */
[----:B-1----:R-:W-:-:S13]  /*0070*/  ISETP.GE.AND P1, PT, R5, UR4, PT ;  /* 0x0000000405007c0c */ /* 0x002fda000bf26270 */
[----:B------:R-:W0:Y:S02]  /*0080*/  @!P1 LDC.64 R2, c[0x0][0x380] ;  /* 0x0000e000ff029b82 */ /* 0x000e240000000a00 */
[----:B0-----:R-:W-:-:S06]  /*0090*/  @!P1 IMAD.WIDE R2, R5, 0x4, R2 ;  /* 0x0000000405029825 */ /* 0x001fcc00078e0202 */
[----:B--2---:R-:W2:Y:S01]  /*00a0*/  @!P1 LDG.E R2, desc[UR6][R2.64] ;  /* 0x0000000602029981 */ /* 0x004ea2000c1e1900 */
[----:B------:R-:W0:Y:S01]  /*00b0*/  S2UR UR5, SR_CgaCtaId ;  /* 0x00000000000579c3 */ /* 0x000e220000008800 */
[----:B------:R-:W-:Y:S01]  /*00c0*/  IMAD.U32 R0, RZ, RZ, UR8 ;  /* 0x00000008ff007e24 */ /* 0x000fe2000f8e00ff */
[----:B------:R-:W-:Y:S01]  /*00d0*/  UMOV UR4, 0x400 ;  /* 0x0000040000047882 */ /* 0x000fe20000000000 */
[----:B------:R-:W-:-:S03]  /*00e0*/  IMAD.MOV.U32 R4, RZ, RZ, RZ ;  /* 0x000000ffff047224 */ /* 0x000fc600078e00ff */
[----:B------:R-:W-:Y:S01]  /*00f0*/  ISETP.GE.U32.AND P0, PT, R0, 0x2, PT ;  /* 0x000000020000780c */ /* 0x000fe20003f06070 */
[----:B0-----:R-:W-:-:S06]  /*0100*/  ULEA UR4, UR5, UR4, 0x18 ;  /* 0x0000000405047291 */ /* 0x001fcc000f8ec0ff */
[----:B------:R-:W-:Y:S01]  /*0110*/  LEA R5, R6, UR4, 0x2 ;  /* 0x0000000406057c11 */ /* 0x000fe2000f8e10ff */
[----:B--2---:R-:W-:Y:S01]  /*0120*/  @!P1 FMUL R4, R2, R2 ;  /* 0x0000000202049220 */ /* 0x004fe20000400000 */
[----:B------:R-:W-:-:S04]  /*0130*/  ISETP.NE.AND P1, PT, R6, RZ, PT ;  /* 0x000000ff0600720c */ /* 0x000fc80003f25270 */
[----:B------:R0:W-:Y:S01]  /*0140*/  STS [R5], R4 ;  /* 0x0000000405007388 */ /* 0x0001e20000000800 */
[----:B------:R-:W-:Y:S06]  /*0150*/  BAR.SYNC.DEFER_BLOCKING 0x0 ;  /* 0x0000000000007b1d */ /* 0x000fec0000010000 */
[----:B------:R-:W-:Y:S05]  /*0160*/  @!P0 BRA `(.L_x_0) ;  /* 0x00000000002c8947 */ /* 0x000fea0003800000 */
.L_x_1:
[----:B------:R-:W-:-:S04]  /*0170*/  SHF.R.U32.HI R8, RZ, 0x1, R0 ;  /* 0x00000001ff087819 */ /* 0x000fc80000011600 */
[----:B------:R-:W-:-:S13]  /*0180*/  ISETP.GE.U32.AND P0, PT, R6, R8, PT ;  /* 0x000000080600720c */ /* 0x000fda0003f06070 */
[----:B------:R-:W-:Y:S01]  /*0190*/  @!P0 LEA R2, R8, R5, 0x2 ;  /* 0x0000000508028211 */ /* 0x000fe200078e10ff */
[----:B------:R-:W-:Y:S05]  /*01a0*/  @!P0 LDS R3, [R5] ;  /* 0x0000000005038984 */ /* 0x000fea0000000800 */
[----:B------:R-:W0:Y:S02]  /*01b0*/  @!P0 LDS R2, [R2] ;  /* 0x0000000002028984 */ /* 0x000e240000000800 */
[----:B0-----:R-:W-:-:S05]  /*01c0*/  @!P0 FADD R4, R2, R3 ;  /* 0x0000000302048221 */ /* 0x001fca0000000000 */
[----:B------:R1:W-:Y:S01]  /*01d0*/  @!P0 STS [R5], R4 ;  /* 0x0000000405008388 */ /* 0x0003e20000000800 */
[----:B------:R-:W-:Y:S01]  /*01e0*/  BAR.SYNC.DEFER_BLOCKING 0x0 ;  /* 0x0000000000007b1d */ /* 0x000fe20000010000 */
[----:B------:R-:W-:Y:S01]  /*01f0*/  ISETP.GT.U32.AND P0, PT, R0, 0x3, PT ;  /* 0x000000030000780c */ /* 0x000fe20003f04070 */
[----:B------:R-:W-:-:S12]  /*0200*/  IMAD.MOV.U32 R0, RZ, RZ, R8 ;  /* 0x000000ffff007224 */ /* 0x000fd800078e0008 */
[----:B-1----:R-:W-:Y:S05]  /*0210*/  @P0 BRA `(.L_x_1) ;  /* 0xfffffffc00d40947 */ /* 0x002fea000383ffff */
.L_x_0:
[----:B------:R-:W-:Y:S05]  /*0220*/  @P1 EXIT ;  /* 0x000000000000194d */ /* 0x000fea0003800000 */
[----:B------:R-:W1:Y:S01]  /*0230*/  S2UR UR5, SR_CgaCtaId ;  /* 0x00000000000579c3 */ /* 0x000e620000008800 */
[----:B------:R-:W-:-:S07]  /*0240*/  UMOV UR4, 0x400 ;  /* 0x0000040000047882 */ /* 0x000fce0000000000 */
[----:B------:R-:W2:Y:S01]  /*0250*/  LDC.64 R2, c[0x0][0x388] ;  /* 0x0000e200ff027b82 */ /* 0x000ea20000000a00 */
[----:B-1----:R-:W-:Y:S01]  /*0260*/  ULEA UR4, UR5, UR4, 0x18 ;  /* 0x0000000405047291 */ /* 0x002fe2000f8ec0ff */
[----:B--2---:R-:W-:-:S08]  /*0270*/  IMAD.WIDE.U32 R2, R7, 0x4, R2 ;  /* 0x0000000407027825 */ /* 0x004fd000078e0002 */
[----:B0-----:R-:W0:Y:S04]  /*0280*/  LDS R5, [UR4] ;  /* 0x00000004ff057984 */ /* 0x001e280008000800 */
[----:B0-----:R-:W-:Y:S01]  /*0290*/  STG.E desc[UR6][R2.64], R5 ;  /* 0x0000000502007986 */ /* 0x001fe2000c101906 */
[----:B------:R-:W-:Y:S05]  /*02a0*/  EXIT ;  /* 0x000000000000794d */ /* 0x000fea0003800000 */
.L_x_2:
[----:B------:R-:W-:-:S00]  /*02b0*/  BRA `(.L_x_2) ;  /* 0xfffffffc00fc7947 */ /* 0x000fc0000383ffff */
[----:B------:R-:W-:-:S00]  /*02c0*/  NOP ;  /* 0x0000000000007918 */ /* 0x000fc00000000000 */
        /* <DEDUP_REMOVED lines=11> */
.L_x_24:


//--------------------- .text.cag_sgd_robust_kernel --------------------------
	.section	.text.cag_sgd_robust_kernel,"ax",@progbits
	.align	128
        .global         cag_sgd_robust_kernel
        .type           cag_sgd_robust_kernel,@function
        .size           cag_sgd_robust_kernel,(.L_x_25 - cag_sgd_robust_kernel)
        .other          cag_sgd_robust_kernel,@"STO_CUDA_ENTRY STV_DEFAULT"
cag_sgd_robust_kernel:
.text.cag_sgd_robust_kernel:
[----:B------:R-:W-:Y:S01]  /*0000*/  LDC R1, c[0x0][0x37c] ;  /* 0x0000df00ff017b82 */ /* 0x000fe20000000800 */
[----:B------:R-:W0:Y:S07]  /*0010*/  S2R R0, SR_TID.X ;  /* 0x0000000000007919 */ /* 0x000e2e0000002100 */
[----:B------:R-:W0:Y:S01]  /*0020*/  S2UR UR4, SR_CTAID.X ;  /* 0x00000000000479c3 */ /* 0x000e220000002500 */
[----:B------:R-:W1:Y:S07]  /*0030*/  LDCU UR5, c[0x0][0x3a4] ;  /* 0x00007480ff0577ac */ /* 0x000e6e0008000800 */
[----:B------:R-:W0:Y:S02]  /*0040*/  LDC R7, c[0x0][0x360] ;  /* 0x0000d800ff077b82 */ /* 0x000e240000000800 */
[----:B0-----:R-:W-:-:S05]  /*0050*/  IMAD R7, R7, UR4, R0 ;  /* 0x0000000407077c24 */ /* 0x001fca000f8e0200 */
[----:B-1----:R-:W-:-:S13]  /*0060*/  ISETP.GE.AND P0, PT, R7, UR5, PT ;  /* 0x0000000507007c0c */ /* 0x002fda000bf06270 */
[----:B------:R-:W-:Y:S05]  /*0070*/  @P0 EXIT ;  /* 0x000000000000094d */ /* 0x000fea0003800000 */
[----:B------:R-:W0:Y:S01]  /*0080*/  LDC.64 R8, c[0x0][0x388] ;  /* 0x0000e200ff087b82 */ /* 0x000e220000000a00 */
[----:B------:R-:W1:Y:S01]  /*0090*/  LDCU.64 UR4, c[0x0][0x358] ;  /* 0x00006b00ff0477ac */ /* 0x000e620008000a00 */
[----:B------:R-:W2:Y:S06]  /*00a0*/  LDCU UR6, c[0x0][0x3a0] ;  /* 0x00007400ff0677ac */ /* 0x000eac0008000800 */
[----:B------:R-:W3:Y:S08]  /*00b0*/  LDC.64 R2, c[0x0][0x380] ;  /* 0x0000e000ff027b82 */ /* 0x000ef00000000a00 */
[----:B------:R-:W4:Y:S01]  /*00c0*/  LDC.64 R4, c[0x0][0x390] ;  /* 0x0000e400ff047b82 */ /* 0x000f220000000a00 */
[----:B0-----:R-:W-:-:S06]  /*00d0*/  IMAD.WIDE R8, R7, 0x4, R8 ;  /* 0x0000000407087825 */ /* 0x001fcc00078e0208 */
[----:B-1----:R0:W2:Y:S01]  /*00e0*/  LDG.E R8, desc[UR4][R8.64] ;  /* 0x0000000408087981 */ /* 0x0020a2000c1e1900 */
[----:B---3--:R-:W-:-:S05]  /*00f0*/  IMAD.WIDE R2, R7, 0x4, R2 ;  /* 0x0000000407027825 */ /* 0x008fca00078e0202 */
[----:B------:R-:W2:Y:S01]  /*0100*/  LDG.E R11, desc[UR4][R2.64] ;  /* 0x00000004020b7981 */ /* 0x000ea2000c1e1900 */
[----:B----4-:R-:W-:Y:S02]  /*0110*/  IMAD.WIDE R4, R7, 0x4, R4 ;  /* 0x0000000407047825 */ /* 0x010fe400078e0204 */
[----:B------:R-:W0:Y:S03]  /*0120*/  LDC.64 R6, c[0x0][0x398] ;  /* 0x0000e600ff067b82 */ /* 0x000e260000000a00 */
[----:B------:R-:W3:Y:S01]  /*0130*/  LDG.E R10, desc[UR4][R4.64] ;  /* 0x00000004040a7981 */ /* 0x000ee2000c1e1900 */
[----:B0-----:R-:W-:Y:S01]  /*0140*/  FADD R9, -R7, 1 ;  /* 0x3f80000007097421 */ /* 0x001fe20000000100 */
[----:B--2---:R-:W-:-:S05]  /*0150*/  FFMA R11, R11, UR6, R8 ;  /* 0x000000060b0b7c23 */ /* 0x004fca0008000008 */
[----:B------:R-:W-:-:S04]  /*0160*/  FSETP.LT.AND P0, PT, R11, RZ, PT ;  /* 0x000000ff0b00720b */ /* 0x000fc80003f01000 */
[----:B------:R-:W-:Y:S02]  /*0170*/  SEL R0, RZ, 0xffffffff, !P0 ;  /* 0xffffffffff007807 */ /* 0x000fe40004000000 */
[----:B------:R-:W-:Y:S02]  /*0180*/  FSETP.GT.AND P0, PT, R11, RZ, PT ;  /* 0x000000ff0b00720b */ /* 0x000fe40003f04000 */
[----:B------:R-:W-:-:S04]  /*0190*/  I2FP.F32.S32 R0, R0 ;  /* 0x0000000000007245 */ /* 0x000fc80000201400 */
[----:B------:R-:W-:-:S05]  /*01a0*/  FSEL R0, R0, 1, !P0 ;  /* 0x3f80000000007808 */ /* 0x000fca0004000000 */
[----:B------:R-:W-:-:S04]  /*01b0*/  FMUL R9, R0, R9 ;  /* 0x0000000900097220 */ /* 0x000fc80000400000 */
[----:B---3--:R-:W-:-:S05]  /*01c0*/  FFMA R9, R10, R7, R9 ;  /* 0x000000070a097223 */ /* 0x008fca0000000009 */
[----:B------:R-:W-:-:S04]  /*01d0*/  FSETP.LT.AND P0, PT, R9, RZ, PT ;  /* 0x000000ff0900720b */ /* 0x000fc80003f01000 */
[----:B------:R-:W-:Y:S02]  /*01e0*/  SEL R0, RZ, 0xffffffff, !P0 ;  /* 0xffffffffff007807 */ /* 0x000fe40004000000 */
[----:B------:R-:W-:Y:S02]  /*01f0*/  FSETP.GT.AND P0, PT, R9, RZ, PT ;  /* 0x000000ff0900720b */ /* 0x000fe40003f04000 */
[----:B------:R-:W-:-:S04]  /*0200*/  I2FP.F32.S32 R0, R0 ;  /* 0x0000000000007245 */ /* 0x000fc80000201400 */
[----:B------:R-:W-:Y:S01]  /*0210*/  FSEL R7, R0, 1, !P0 ;  /* 0x3f80000000077808 */ /* 0x000fe20004000000 */
[----:B------:R-:W-:Y:S04]  /*0220*/  STG.E desc[UR4][R4.64], R9 ;  /* 0x0000000904007986 */ /* 0x000fe8000c101904 */
[----:B------:R-:W-:-:S05]  /*0230*/  FMUL R7, R7, -R6 ;  /* 0x8000000607077220 */ /* 0x000fca0000400000 */
[----:B------:R-:W-:Y:S01]  /*0240*/  STG.E desc[UR4][R2.64], R7 ;  /* 0x0000000702007986 */ /* 0x000fe2000c101904 */
[----:B------:R-:W-:Y:S05]  /*0250*/  EXIT ;  /* 0x000000000000794d */ /* 0x000fea0003800000 */
.L_x_3:
        /* <DEDUP_REMOVED lines=10> */
.L_x_25:


//--------------------- .text.cag_sgd_kernel      --------------------------
	.section	.text.cag_sgd_kernel,"ax",@progbits
	.align	128
        .global         cag_sgd_kernel
        .type           cag_sgd_kernel,@function
        .size           cag_sgd_kernel,(.L_x_23 - cag_sgd_kernel)
        .other          cag_sgd_kernel,@"STO_CUDA_ENTRY STV_DEFAULT"
cag_sgd_kernel:
.text.cag_sgd_kernel:
        /* <DEDUP_REMOVED lines=13> */
[----:B0-----:R-:W-:-:S07]  /*00d0*/  IMAD.WIDE R6, R11, 0x4, R6 ;  /* 0x000000040b067825 */ /* 0x001fce00078e0206 */
[----:B------:R-:W0:Y:S01]  /*00e0*/  LDC R12, c[0x0][0x3a4] ;  /* 0x0000e900ff0c7b82 */ /* 0x000e220000000800 */
[----:B-1----:R-:W2:Y:S01]  /*00f0*/  LDG.E R6, desc[UR4][R6.64] ;  /* 0x0000000406067981 */ /* 0x002ea2000c1e1900 */
[----:B---3--:R-:W-:-:S06]  /*0100*/  IMAD.WIDE R4, R11, 0x4, R4 ;  /* 0x000000040b047825 */ /* 0x008fcc00078e0204 */
[----:B------:R-:W1:Y:S01]  /*0110*/  LDC.64 R8, c[0x0][0x398] ;  /* 0x0000e600ff087b82 */ /* 0x000e620000000a00 */
[----:B------:R-:W2:Y:S01]  /*0120*/  LDG.E R13, desc[UR4][R4.64] ;  /* 0x00000004040d7981 */ /* 0x000ea2000c1e1900 */
[----:B----4-:R-:W-:-:S05]  /*0130*/  IMAD.WIDE R2, R11, 0x4, R2 ;  /* 0x000000040b027825 */ /* 0x010fca00078e0202 */
[----:B------:R-:W3:Y:S01]  /*0140*/  LDG.E R0, desc[UR4][R2.64] ;  /* 0x0000000402007981 */ /* 0x000ee2000c1e1900 */
[----:B0-----:R-:W-:Y:S01]  /*0150*/  FADD R10, -R12, 1 ;  /* 0x3f8000000c0a7421 */ /* 0x001fe20000000100 */
[----:B--2---:R-:W-:-:S04]  /*0160*/  FFMA R13, R13, UR6, R6 ;  /* 0x000000060d0d7c23 */ /* 0x004fc80008000006 */
[----:B------:R-:W-:Y:S01]  /*0170*/  FMUL R15, R13, R10 ;  /* 0x0000000a0d0f7220 */ /* 0x000fe20000400000 */
[----:B-1----:R-:W-:Y:S02]  /*0180*/  IMAD.WIDE R6, R11, 0x4, R8 ;  /* 0x000000040b067825 */ /* 0x002fe400078e0208 */
[----:B------:R-:W0:Y:S02]  /*0190*/  LDC R9, c[0x0][0x3a8] ;  /* 0x0000ea00ff097b82 */ /* 0x000e240000000800 */
[----:B---3--:R-:W-:-:S05]  /*01a0*/  FFMA R15, R0, R12, R15 ;  /* 0x0000000c000f7223 */ /* 0x008fca000000000f */
[----:B------:R1:W-:Y:S04]  /*01b0*/  STG.E desc[UR4][R2.64], R15 ;  /* 0x0000000f02007986 */ /* 0x0003e8000c101904 */
[----:B------:R-:W2:Y:S01]  /*01c0*/  LDG.E R0, desc[UR4][R6.64] ;  /* 0x0000000406007981 */ /* 0x000ea2000c1e1900 */
[----:B0-----:R-:W-:-:S04]  /*01d0*/  FADD R8, -R9, 1 ;  /* 0x3f80000009087421 */ /* 0x001fc80000000100 */
[----:B------:R-:W-:-:S04]  /*01e0*/  FMUL R8, R13, R8 ;  /* 0x000000080d087220 */ /* 0x000fc80000400000 */
[----:B------:R-:W-:-:S04]  /*01f0*/  FMUL R13, R13, R8 ;  /* 0x000000080d0d7220 */ /* 0x000fc80000400000 */
[----:B--2---:R-:W-:-:S05]  /*0200*/  FFMA R0, R0, R9, R13 ;  /* 0x0000000900007223 */ /* 0x004fca000000000d */
[----:B------:R1:W-:Y:S04]  /*0210*/  STG.E desc[UR4][R6.64], R0 ;  /* 0x0000000006007986 */ /* 0x0003e8000c101904 */
[----:B------:R1:W5:Y:S01]  /*0220*/  LDG.E R8, desc[UR4][R2.64] ;  /* 0x0000000402087981 */ /* 0x000362000c1e1900 */
[----:B------:R-:W-:Y:S01]  /*0230*/  VIADD R10, R0, 0xf3000000 ;  /* 0xf3000000000a7836 */ /* 0x000fe20000000000 */
[----:B------:R1:W0:Y:S04]  /*0240*/  MUFU.RSQ R9, R0 ;  /* 0x0000000000097308 */ /* 0x0002280000001400 */
[----:B------:R-:W-:Y:S01]  /*0250*/  ISETP.GT.U32.AND P0, PT, R10, 0x727fffff, PT ;  /* 0x727fffff0a00780c */ /* 0x000fe20003f04070 */
[----:B------:R-:W-:-:S12]  /*0260*/  BSSY.RECONVERGENT B0, `(.L_x_4) ;  /* 0x0000009000007945 */ /* 0x000fd80003800200 */
[----:B01----:R-:W-:Y:S05]  /*0270*/  @!P0 BRA `(.L_x_5) ;  /* 0x00000000000c8947 */ /* 0x003fea0003800000 */
[----:B------:R-:W-:-:S07]  /*0280*/  MOV R10, 0x2a0 ;  /* 0x000002a0000a7802 */ /* 0x000fce0000000f00 */
[----:B-----5:R-:W-:Y:S05]  /*0290*/  CALL.REL.NOINC `($__internal_0_$__cuda_sm20_sqrt_rn_f32_slowpath) ;  /* 0x00000000006c7944 */ /* 0x020fea0003c00000 */
[----:B------:R-:W-:Y:S05]  /*02a0*/  BRA `(.L_x_6) ;  /* 0x0000000000107947 */ /* 0x000fea0003800000 */
.L_x_5:
[----:B------:R-:W-:Y:S01]  /*02b0*/  FMUL.FTZ R3, R0, R9 ;  /* 0x0000000900037220 */ /* 0x000fe20000410000 */
[----:B------:R-:W-:-:S03]  /*02c0*/  FMUL.FTZ R9, R9, 0.5 ;  /* 0x3f00000009097820 */ /* 0x000fc60000410000 */
[----:B------:R-:W-:-:S04]  /*02d0*/  FFMA R0, -R3, R3, R0 ;  /* 0x0000000303007223 */ /* 0x000fc80000000100 */
[----:B------:R-:W-:-:S07]  /*02e0*/  FFMA R0, R0, R9, R3 ;  /* 0x0000000900007223 */ /* 0x000fce0000000003 */
.L_x_6:
[----:B------:R-:W-:Y:S05]  /*02f0*/  BSYNC.RECONVERGENT B0 ;  /* 0x0000000000007941 */ /* 0x000fea0003800200 */
.L_x_4:
[----:B------:R-:W0:Y:S01]  /*0300*/  LDCU UR6, c[0x0][0x3ac] ;  /* 0x00007580ff0677ac */ /* 0x000e220008000800 */
[----:B------:R-:W-:Y:S01]  /*0310*/  BSSY.RECONVERGENT B0, `(.L_x_7) ;  /* 0x000000f000007945 */ /* 0x000fe20003800200 */
[----:B0-----:R-:W-:Y:S01]  /*0320*/  FADD R11, R0, UR6 ;  /* 0x00000006000b7e21 */ /* 0x001fe20008000000 */
[----:B------:R-:W0:Y:S03]  /*0330*/  LDCU UR6, c[0x0][0x3a0] ;  /* 0x00007400ff0677ac */ /* 0x000e260008000800 */
[----:B------:R-:W1:Y:S01]  /*0340*/  MUFU.RCP R2, R11 ;  /* 0x0000000b00027308 */ /* 0x000e620000001000 */
[----:B0----5:R-:W-:Y:S01]  /*0350*/  FMUL R0, R8, -UR6 ;  /* 0x8000000608007c20 */ /* 0x021fe20008400000 */
[----:B-1----:R-:W-:-:S06]  /*0360*/  FFMA R3, -R11, R2, 1 ;  /* 0x3f8000000b037423 */ /* 0x002fcc0000000102 */
[----:B------:R-:W0:Y:S01]  /*0370*/  FCHK P0, R0, R11 ;  /* 0x0000000b00007302 */ /* 0x000e220000000000 */
[----:B------:R-:W-:-:S04]  /*0380*/  FFMA R3, R2, R3, R2 ;  /* 0x0000000302037223 */ /* 0x000fc80000000002 */
[----:B------:R-:W-:-:S04]  /*0390*/  FFMA R2, R0, R3, RZ ;  /* 0x0000000300027223 */ /* 0x000fc800000000ff */
[----:B------:R-:W-:-:S04]  /*03a0*/  FFMA R6, -R11, R2, R0 ;  /* 0x000000020b067223 */ /* 0x000fc80000000100 */
[----:B------:R-:W-:Y:S01]  /*03b0*/  FFMA R2, R3, R6, R2 ;  /* 0x0000000603027223 */ /* 0x000fe20000000002 */
[----:B0-----:R-:W-:Y:S06]  /*03c0*/  @!P0 BRA `(.L_x_8) ;  /* 0x00000000000c8947 */ /* 0x001fec0003800000 */
[----:B------:R-:W-:-:S07]  /*03d0*/  MOV R2, 0x3f0 ;  /* 0x000003f000027802 */ /* 0x000fce0000000f00 */
[----:B------:R-:W-:Y:S05]  /*03e0*/  CALL.REL.NOINC `($__internal_1_$__cuda_sm3x_div_rn_noftz_f32_slowpath) ;  /* 0x0000000000747944 */ /* 0x000fea0003c00000 */
[----:B------:R-:W-:-:S07]  /*03f0*/  IMAD.MOV.U32 R2, RZ, RZ, R0 ;  /* 0x000000ffff027224 */ /* 0x000fce00078e0000 */
.L_x_8:
[----:B------:R-:W-:Y:S05]  /*0400*/  BSYNC.RECONVERGENT B0 ;  /* 0x0000000000007941 */ /* 0x000fea0003800200 */
.L_x_7:
[----:B------:R-:W-:-:S04]  /*0410*/  FMNMX.NAN R2, R2, 0.10000000149011611938, PT ;  /* 0x3dcccccd02027809 */ /* 0x000fc80003820000 */
[----:B------:R-:W-:-:S05]  /*0420*/  FMNMX.NAN R3, R2, -0.10000000149011611938, !PT ;  /* 0xbdcccccd02037809 */ /* 0x000fca0007820000 */
[----:B------:R-:W-:Y:S01]  /*0430*/  STG.E desc[UR4][R4.64], R3 ;  /* 0x0000000304007986 */ /* 0x000fe2000c101904 */
[----:B------:R-:W-:Y:S05]  /*0440*/  EXIT ;  /* 0x000000000000794d */ /* 0x000fea0003800000 */
        .weak           $__internal_0_$__cuda_sm20_sqrt_rn_f32_slowpath
        .type           $__internal_0_$__cuda_sm20_sqrt_rn_f32_slowpath,@function
        .size           $__internal_0_$__cuda_sm20_sqrt_rn_f32_slowpath,($__internal_1_$__cuda_sm3x_div_rn_noftz_f32_slowpath - $__internal_0_$__cuda_sm20_sqrt_rn_f32_slowpath)
$__internal_0_$__cuda_sm20_sqrt_rn_f32_slowpath:
[----:B------:R-:W-:-:S13]  /*0450*/  LOP3.LUT P0, RZ, R0, 0x7fffffff, RZ, 0xc0, !PT ;  /* 0x7fffffff00ff7812 */ /* 0x000fda000780c0ff */
[----:B------:R-:W-:Y:S01]  /*0460*/  @!P0 IMAD.MOV.U32 R2, RZ, RZ, R0 ;  /* 0x000000ffff028224 */ /* 0x000fe200078e0000 */
[----:B------:R-:W-:Y:S06]  /*0470*/  @!P0 BRA `(.L_x_9) ;  /* 0x0000000000408947 */ /* 0x000fec0003800000 */
[----:B------:R-:W-:-:S13]  /*0480*/  FSETP.GEU.FTZ.AND P0, PT, R0, RZ, PT ;  /* 0x000000ff0000720b */ /* 0x000fda0003f1e000 */
[----:B------:R-:W-:Y:S01]  /*0490*/  @!P0 MOV R2, 0x7fffffff ;  /* 0x7fffffff00028802 */ /* 0x000fe20000000f00 */
[----:B------:R-:W-:Y:S06]  /*04a0*/  @!P0 BRA `(.L_x_9) ;  /* 0x0000000000348947 */ /* 0x000fec0003800000 */
[----:B------:R-:W-:-:S13]  /*04b0*/  FSETP.GTU.FTZ.AND P0, PT, |R0|, +INF , PT ;  /* 0x7f8000000000780b */ /* 0x000fda0003f1c200 */
[----:B------:R-:W-:Y:S01]  /*04c0*/  @P0 FADD.FTZ R2, R0, 1 ;  /* 0x3f80000000020421 */ /* 0x000fe20000010000 */
[----:B------:R-:W-:Y:S06]  /*04d0*/  @P0 BRA `(.L_x_9) ;  /* 0x0000000000280947 */ /* 0x000fec0003800000 */
[----:B------:R-:W-:-:S13]  /*04e0*/  FSETP.NEU.FTZ.AND P0, PT, |R0|, +INF , PT ;  /* 0x7f8000000000780b */ /* 0x000fda0003f1d200 */
[----:B------:R-:W-:-:S04]  /*04f0*/  @P0 FFMA R3, R0, 1.84467440737095516160e+19, RZ ;  /* 0x5f80000000030823 */ /* 0x000fc800000000ff */
[----:B------:R-:W0:Y:S02]  /*0500*/  @P0 MUFU.RSQ R2, R3 ;  /* 0x0000000300020308 */ /* 0x000e240000001400 */
[----:B0-----:R-:W-:Y:S01]  /*0510*/  @P0 FMUL.FTZ R6, R3, R2 ;  /* 0x0000000203060220 */ /* 0x001fe20000410000 */
[----:B------:R-:W-:Y:S01]  /*0520*/  @P0 FMUL.FTZ R9, R2, 0.5 ;  /* 0x3f00000002090820 */ /* 0x000fe20000410000 */
[----:B------:R-:W-:Y:S02]  /*0530*/  @!P0 IMAD.MOV.U32 R2, RZ, RZ, R0 ;  /* 0x000000ffff028224 */ /* 0x000fe400078e0000 */
[----:B------:R-:W-:-:S04]  /*0540*/  @P0 FADD.FTZ R7, -R6, -RZ ;  /* 0x800000ff06070221 */ /* 0x000fc80000010100 */
[----:B------:R-:W-:-:S04]  /*0550*/  @P0 FFMA R7, R6, R7, R3 ;  /* 0x0000000706070223 */ /* 0x000fc80000000003 */
[----:B------:R-:W-:-:S04]  /*0560*/  @P0 FFMA R7, R7, R9, R6 ;  /* 0x0000000907070223 */ /* 0x000fc80000000006 */
[----:B------:R-:W-:-:S07]  /*0570*/  @P0 FMUL.FTZ R2, R7, 2.3283064365386962891e-10 ;  /* 0x2f80000007020820 */ /* 0x000fce0000410000 */
.L_x_9:
[----:B------:R-:W-:Y:S01]  /*0580*/  IMAD.MOV.U32 R0, RZ, RZ, R2 ;  /* 0x000000ffff007224 */ /* 0x000fe200078e0002 */
[----:B------:R-:W-:Y:S01]  /*0590*/  MOV R2, R10 ;  /* 0x0000000a00027202 */ /* 0x000fe20000000f00 */
[----:B------:R-:W-:-:S04]  /*05a0*/  IMAD.MOV.U32 R3, RZ, RZ, 0x0 ;  /* 0x00000000ff037424 */ /* 0x000fc800078e00ff */
[----:B------:R-:W-:Y:S05]  /*05b0*/  RET.REL.NODEC R2 `(cag_sgd_kernel) ;  /* 0xfffffff802907950 */ /* 0x000fea0003c3ffff */
        .weak           $__internal_1_$__cuda_sm3x_div_rn_noftz_f32_slowpath
        .type           $__internal_1_$__cuda_sm3x_div_rn_noftz_f32_slowpath,@function
        .size           $__internal_1_$__cuda_sm3x_div_rn_noftz_f32_slowpath,(.L_x_23 - $__internal_1_$__cuda_sm3x_div_rn_noftz_f32_slowpath)
$__internal_1_$__cuda_sm3x_div_rn_noftz_f32_slowpath:
[--C-:B------:R-:W-:Y:S01]  /*05c0*/  SHF.R.U32.HI R6, RZ, 0x17, R11.reuse ;  /* 0x00000017ff067819 */ /* 0x100fe2000001160b */
[----:B------:R-:W-:Y:S01]  /*05d0*/  BSSY.RECONVERGENT B1, `(.L_x_10) ;  /* 0x0000065000017945 */ /* 0x000fe20003800200 */
[--C-:B------:R-:W-:Y:S01]  /*05e0*/  SHF.R.U32.HI R3, RZ, 0x17, R0.reuse ;  /* 0x00000017ff037819 */ /* 0x100fe20000011600 */
[----:B------:R-:W-:Y:S01]  /*05f0*/  IMAD.MOV.U32 R7, RZ, RZ, R0 ;  /* 0x000000ffff077224 */ /* 0x000fe200078e0000 */
[----:B------:R-:W-:Y:S01]  /*0600*/  LOP3.LUT R15, R6, 0xff, RZ, 0xc0, !PT ;  /* 0x000000ff060f7812 */ /* 0x000fe200078ec0ff */
[----:B------:R-:W-:Y:S01]  /*0610*/  IMAD.MOV.U32 R8, RZ, RZ, R11 ;  /* 0x000000ffff087224 */ /* 0x000fe200078e000b */
[----:B------:R-:W-:-:S03]  /*0620*/  LOP3.LUT R6, R3, 0xff, RZ, 0xc0, !PT ;  /* 0x000000ff03067812 */ /* 0x000fc600078ec0ff */
[----:B------:R-:W-:Y:S01]  /*0630*/  VIADD R12, R15, 0xffffffff ;  /* 0xffffffff0f0c7836 */ /* 0x000fe20000000000 */
[----:B------:R-:W-:-:S04]  /*0640*/  IADD3 R10, PT, PT, R6, -0x1, RZ ;  /* 0xffffffff060a7810 */ /* 0x000fc80007ffe0ff */
[----:B------:R-:W-:-:S04]  /*0650*/  ISETP.GT.U32.AND P0, PT, R12, 0xfd, PT ;  /* 0x000000fd0c00780c */ /* 0x000fc80003f04070 */
[----:B------:R-:W-:-:S13]  /*0660*/  ISETP.GT.U32.OR P0, PT, R10, 0xfd, P0 ;  /* 0x000000fd0a00780c */ /* 0x000fda0000704470 */
[----:B------:R-:W-:Y:S01]  /*0670*/  @!P0 MOV R9, RZ ;  /* 0x000000ff00098202 */ /* 0x000fe20000000f00 */
[----:B------:R-:W-:Y:S06]  /*0680*/  @!P0 BRA `(.L_x_11) ;  /* 0x0000000000608947 */ /* 0x000fec0003800000 */
[----:B------:R-:W-:Y:S01]  /*0690*/  FSETP.GTU.FTZ.AND P0, PT, |R0|, +INF , PT ;  /* 0x7f8000000000780b */ /* 0x000fe20003f1c200 */
[----:B------:R-:W-:Y:S01]  /*06a0*/  IMAD.MOV.U32 R3, RZ, RZ, R11 ;  /* 0x000000ffff037224 */ /* 0x000fe200078e000b */
[----:B------:R-:W-:-:S04]  /*06b0*/  FSETP.GTU.FTZ.AND P1, PT, |R11|, +INF , PT ;  /* 0x7f8000000b00780b */ /* 0x000fc80003f3c200 */
[----:B------:R-:W-:-:S13]  /*06c0*/  PLOP3.LUT P0, PT, P0, P1, PT, 0xf8, 0x8f ;  /* 0x00000000008f781c */ /* 0x000fda0000703f70 */
[----:B------:R-:W-:Y:S05]  /*06d0*/  @P0 BRA `(.L_x_12) ;  /* 0x00000004004c0947 */ /* 0x000fea0003800000 */
[----:B------:R-:W-:-:S13]  /*06e0*/  LOP3.LUT P0, RZ, R8, 0x7fffffff, R7, 0xc8, !PT ;  /* 0x7fffffff08ff7812 */ /* 0x000fda000780c807 */
[----:B------:R-:W-:Y:S05]  /*06f0*/  @!P0 BRA `(.L_x_13) ;  /* 0x00000004003c8947 */ /* 0x000fea0003800000 */
[C---:B------:R-:W-:Y:S02]  /*0700*/  FSETP.NEU.FTZ.AND P2, PT, |R0|.reuse, +INF , PT ;  /* 0x7f8000000000780b */ /* 0x040fe40003f5d200 */
[----:B------:R-:W-:Y:S02]  /*0710*/  FSETP.NEU.FTZ.AND P1, PT, |R3|, +INF , PT ;  /* 0x7f8000000300780b */ /* 0x000fe40003f3d200 */
[----:B------:R-:W-:-:S11]  /*0720*/  FSETP.NEU.FTZ.AND P0, PT, |R0|, +INF , PT ;  /* 0x7f8000000000780b */ /* 0x000fd60003f1d200 */
[----:B------:R-:W-:Y:S05]  /*0730*/  @!P1 BRA !P2, `(.L_x_13) ;  /* 0x00000004002c9947 */ /* 0x000fea0005000000 */
[----:B------:R-:W-:-:S04]  /*0740*/  LOP3.LUT P2, RZ, R7, 0x7fffffff, RZ, 0xc0, !PT ;  /* 0x7fffffff07ff7812 */ /* 0x000fc8000784c0ff */
[----:B------:R-:W-:-:S13]  /*0750*/  PLOP3.LUT P1, PT, P1, P2, PT, 0x2f, 0xf2 ;  /* 0x0000000000f2781c */ /* 0x000fda0000f24577 */
[----:B------:R-:W-:Y:S05]  /*0760*/  @P1 BRA `(.L_x_14) ;  /* 0x0000000400181947 */ /* 0x000fea0003800000 */
[----:B------:R-:W-:-:S04]  /*0770*/  LOP3.LUT P1, RZ, R8, 0x7fffffff, RZ, 0xc0, !PT ;  /* 0x7fffffff08ff7812 */ /* 0x000fc8000782c0ff */
[----:B------:R-:W-:-:S13]  /*0780*/  PLOP3.LUT P0, PT, P0, P1, PT, 0x2f, 0xf2 ;  /* 0x0000000000f2781c */ /* 0x000fda0000702577 */
[----:B------:R-:W-:Y:S05]  /*0790*/  @P0 BRA `(.L_x_15) ;  /* 0x0000000400000947 */ /* 0x000fea0003800000 */
[----:B------:R-:W-:Y:S02]  /*07a0*/  ISETP.GE.AND P0, PT, R10, RZ, PT ;  /* 0x000000ff0a00720c */ /* 0x000fe40003f06270 */
[----:B------:R-:W-:-:S11]  /*07b0*/  ISETP.GE.AND P1, PT, R12, RZ, PT ;  /* 0x000000ff0c00720c */ /* 0x000fd60003f26270 */
[----:B------:R-:W-:Y:S01]  /*07c0*/  @P0 IMAD.MOV.U32 R9, RZ, RZ, RZ ;  /* 0x000000ffff090224 */ /* 0x000fe200078e00ff */
[----:B------:R-:W-:Y:S01]  /*07d0*/  @!P0 MOV R9, 0xffffffc0 ;  /* 0xffffffc000098802 */ /* 0x000fe20000000f00 */
[----:B------:R-:W-:Y:S01]  /*07e0*/  @!P0 FFMA R7, R0, 1.84467440737095516160e+19, RZ ;  /* 0x5f80000000078823 */ /* 0x000fe200000000ff */
[----:B------:R-:W-:-:S03]  /*07f0*/  @!P1 FFMA R8, R3, 1.84467440737095516160e+19, RZ ;  /* 0x5f80000003089823 */ /* 0x000fc600000000ff */
[----:B------:R-:W-:-:S07]  /*0800*/  @!P1 VIADD R9, R9, 0x40 ;  /* 0x0000004009099836 */ /* 0x000fce0000000000 */
.L_x_11:
[----:B------:R-:W-:Y:S01]  /*0810*/  LEA R3, R15, 0xc0800000, 0x17 ;  /* 0xc08000000f037811 */ /* 0x000fe200078eb8ff */
[----:B------:R-:W-:Y:S01]  /*0820*/  BSSY.RECONVERGENT B2, `(.L_x_16) ;  /* 0x0000036000027945 */ /* 0x000fe20003800200 */
[----:B------:R-:W-:-:S03]  /*0830*/  IADD3 R6, PT, PT, R6, -0x7f, RZ ;  /* 0xffffff8106067810 */ /* 0x000fc60007ffe0ff */
[----:B------:R-:W-:Y:S02]  /*0840*/  IMAD.IADD R3, R8, 0x1, -R3 ;  /* 0x0000000108037824 */ /* 0x000fe400078e0a03 */
[C---:B------:R-:W-:Y:S01]  /*0850*/  IMAD R0, R6.reuse, -0x800000, R7 ;  /* 0xff80000006007824 */ /* 0x040fe200078e0207 */
[----:B------:R-:W-:Y:S01]  /*0860*/  IADD3 R6, PT, PT, R6, 0x7f, -R15 ;  /* 0x0000007f06067810 */ /* 0x000fe20007ffe80f */
[----:B------:R-:W0:Y:S01]  /*0870*/  MUFU.RCP R8, R3 ;  /* 0x0000000300087308 */ /* 0x000e220000001000 */
[----:B------:R-:W-:-:S03]  /*0880*/  FADD.FTZ R11, -R3, -RZ ;  /* 0x800000ff030b7221 */ /* 0x000fc60000010100 */
[----:B------:R-:W-:Y:S02]  /*0890*/  IMAD.IADD R6, R6, 0x1, R9 ;  /* 0x0000000106067824 */ /* 0x000fe400078e0209 */
[----:B0-----:R-:W-:-:S04]  /*08a0*/  FFMA R13, R8, R11, 1 ;  /* 0x3f800000080d7423 */ /* 0x001fc8000000000b */
[----:B------:R-:W-:-:S04]  /*08b0*/  FFMA R10, R8, R13, R8 ;  /* 0x0000000d080a7223 */ /* 0x000fc80000000008 */
[----:B------:R-:W-:-:S04]  /*08c0*/  FFMA R7, R0, R10, RZ ;  /* 0x0000000a00077223 */ /* 0x000fc800000000ff */
[----:B------:R-:W-:-:S04]  /*08d0*/  FFMA R8, R11, R7, R0 ;  /* 0x000000070b087223 */ /* 0x000fc80000000000 */
[----:B------:R-:W-:-:S04]  /*08e0*/  FFMA R13, R10, R8, R7 ;  /* 0x000000080a0d7223 */ /* 0x000fc80000000007 */
[----:B------:R-:W-:-:S04]  /*08f0*/  FFMA R8, R11, R13, R0 ;  /* 0x0000000d0b087223 */ /* 0x000fc80000000000 */
[----:B------:R-:W-:-:S05]  /*0900*/  FFMA R0, R10, R8, R13 ;  /* 0x000000080a007223 */ /* 0x000fca000000000d */
[----:B------:R-:W-:-:S04]  /*0910*/  SHF.R.U32.HI R3, RZ, 0x17, R0 ;  /* 0x00000017ff037819 */ /* 0x000fc80000011600 */
[----:B------:R-:W-:-:S05]  /*0920*/  LOP3.LUT R3, R3, 0xff, RZ, 0xc0, !PT ;  /* 0x000000ff03037812 */ /* 0x000fca00078ec0ff */
[----:B------:R-:W-:-:S05]  /*0930*/  IMAD.IADD R9, R3, 0x1, R6 ;  /* 0x0000000103097824 */ /* 0x000fca00078e0206 */
[----:B------:R-:W-:-:S04]  /*0940*/  IADD3 R3, PT, PT, R9, -0x1, RZ ;  /* 0xffffffff09037810 */ /* 0x000fc80007ffe0ff */
[----:B------:R-:W-:-:S13]  /*0950*/  ISETP.GE.U32.AND P0, PT, R3, 0xfe, PT ;  /* 0x000000fe0300780c */ /* 0x000fda0003f06070 */
[----:B------:R-:W-:Y:S05]  /*0960*/  @!P0 BRA `(.L_x_17) ;  /* 0x0000000000808947 */ /* 0x000fea0003800000 */
[----:B------:R-:W-:-:S13]  /*0970*/  ISETP.GT.AND P0, PT, R9, 0xfe, PT ;  /* 0x000000fe0900780c */ /* 0x000fda0003f04270 */
[----:B------:R-:W-:Y:S05]  /*0980*/  @P0 BRA `(.L_x_18) ;  /* 0x00000000006c0947 */ /* 0x000fea0003800000 */
[----:B------:R-:W-:-:S13]  /*0990*/  ISETP.GE.AND P0, PT, R9, 0x1, PT ;  /* 0x000000010900780c */ /* 0x000fda0003f06270 */
[----:B------:R-:W-:Y:S05]  /*09a0*/  @P0 BRA `(.L_x_19) ;  /* 0x0000000000740947 */ /* 0x000fea0003800000 */
[----:B------:R-:W-:Y:S02]  /*09b0*/  ISETP.GE.AND P0, PT, R9, -0x18, PT ;  /* 0xffffffe80900780c */ /* 0x000fe40003f06270 */
[----:B------:R-:W-:-:S11]  /*09c0*/  LOP3.LUT R0, R0, 0x80000000, RZ, 0xc0, !PT ;  /* 0x8000000000007812 */ /* 0x000fd600078ec0ff */
[----:B------:R-:W-:Y:S05]  /*09d0*/  @!P0 BRA `(.L_x_19) ;  /* 0x0000000000688947 */ /* 0x000fea0003800000 */
[CCC-:B------:R-:W-:Y:S01]  /*09e0*/  FFMA.RZ R3, R10.reuse, R8.reuse, R13.reuse ;  /* 0x000000080a037223 */ /* 0x1c0fe2000000c00d */
[CCC-:B------:R-:W-:Y:S01]  /*09f0*/  FFMA.RM R6, R10.reuse, R8.reuse, R13.reuse ;  /* 0x000000080a067223 */ /* 0x1c0fe2000000400d */
[C---:B------:R-:W-:Y:S02]  /*0a00*/  ISETP.NE.AND P2, PT, R9.reuse, RZ, PT ;  /* 0x000000ff0900720c */ /* 0x040fe40003f45270 */
[----:B------:R-:W-:Y:S02]  /*0a10*/  ISETP.NE.AND P1, PT, R9, RZ, PT ;  /* 0x000000ff0900720c */ /* 0x000fe40003f25270 */
[----:B------:R-:W-:Y:S01]  /*0a20*/  LOP3.LUT R7, R3, 0x7fffff, RZ, 0xc0, !PT ;  /* 0x007fffff03077812 */ /* 0x000fe200078ec0ff */
[----:B------:R-:W-:Y:S01]  /*0a30*/  FFMA.RP R3, R10, R8, R13 ;  /* 0x000000080a037223 */ /* 0x000fe2000000800d */
[----:B------:R-:W-:Y:S02]  /*0a40*/  VIADD R8, R9, 0x20 ;  /* 0x0000002009087836 */ /* 0x000fe40000000000 */
[----:B------:R-:W-:Y:S01]  /*0a50*/  LOP3.LUT R7, R7, 0x800000, RZ, 0xfc, !PT ;  /* 0x0080000007077812 */ /* 0x000fe200078efcff */
[----:B------:R-:W-:Y:S01]  /*0a60*/  IMAD.MOV R9, RZ, RZ, -R9 ;  /* 0x000000ffff097224 */ /* 0x000fe200078e0a09 */
[----:B------:R-:W-:-:S02]  /*0a70*/  FSETP.NEU.FTZ.AND P0, PT, R3, R6, PT ;  /* 0x000000060300720b */ /* 0x000fc40003f1d000 */
[----:B------:R-:W-:Y:S02]  /*0a80*/  SHF.L.U32 R8, R7, R8, RZ ;  /* 0x0000000807087219 */ /* 0x000fe400000006ff */
[----:B------:R-:W-:Y:S02]  /*0a90*/  SEL R6, R9, RZ, P2 ;  /* 0x000000ff09067207 */ /* 0x000fe40001000000 */
[----:B------:R-:W-:Y:S02]  /*0aa0*/  ISETP.NE.AND P1, PT, R8, RZ, P1 ;  /* 0x000000ff0800720c */ /* 0x000fe40000f25270 */
[----:B------:R-:W-:Y:S02]  /*0ab0*/  SHF.R.U32.HI R6, RZ, R6, R7 ;  /* 0x00000006ff067219 */ /* 0x000fe40000011607 */
[----:B------:R-:W-:Y:S02]  /*0ac0*/  PLOP3.LUT P0, PT, P0, P1, PT, 0xf8, 0x8f ;  /* 0x00000000008f781c */ /* 0x000fe40000703f70 */
[----:B------:R-:W-:-:S02]  /*0ad0*/  SHF.R.U32.HI R8, RZ, 0x1, R6 ;  /* 0x00000001ff087819 */ /* 0x000fc40000011606 */
[----:B------:R-:W-:-:S04]  /*0ae0*/  SEL R3, RZ, 0x1, !P0 ;  /* 0x00000001ff037807 */ /* 0x000fc80004000000 */
[----:B------:R-:W-:-:S04]  /*0af0*/  LOP3.LUT R3, R3, 0x1, R8, 0xf8, !PT ;  /* 0x0000000103037812 */ /* 0x000fc800078ef808 */
[----:B------:R-:W-:-:S04]  /*0b00*/  LOP3.LUT R3, R3, R6, RZ, 0xc0, !PT ;  /* 0x0000000603037212 */ /* 0x000fc800078ec0ff */
[----:B------:R-:W-:-:S04]  /*0b10*/  IADD3 R3, PT, PT, R8, R3, RZ ;  /* 0x0000000308037210 */ /* 0x000fc80007ffe0ff */
[----:B------:R-:W-:Y:S01]  /*0b20*/  LOP3.LUT R0, R3, R0, RZ, 0xfc, !PT ;  /* 0x0000000003007212 */ /* 0x000fe200078efcff */
[----:B------:R-:W-:Y:S06]  /*0b30*/  BRA `(.L_x_19) ;  /* 0x0000000000107947 */ /* 0x000fec0003800000 */
.L_x_18:
[----:B------:R-:W-:-:S04]  /*0b40*/  LOP3.LUT R0, R0, 0x80000000, RZ, 0xc0, !PT ;  /* 0x8000000000007812 */ /* 0x000fc800078ec0ff */
[----:B------:R-:W-:Y:S01]  /*0b50*/  LOP3.LUT R0, R0, 0x7f800000, RZ, 0xfc, !PT ;  /* 0x7f80000000007812 */ /* 0x000fe200078efcff */
[----:B------:R-:W-:Y:S06]  /*0b60*/  BRA `(.L_x_19) ;  /* 0x0000000000047947 */ /* 0x000fec0003800000 */
.L_x_17:
[----:B------:R-:W-:-:S07]  /*0b70*/  IMAD R0, R6, 0x800000, R0 ;  /* 0x0080000006007824 */ /* 0x000fce00078e0200 */
.L_x_19:
[----:B------:R-:W-:Y:S05]  /*0b80*/  BSYNC.RECONVERGENT B2 ;  /* 0x0000000000027941 */ /* 0x000fea0003800200 */
.L_x_16:
[----:B------:R-:W-:Y:S05]  /*0b90*/  BRA `(.L_x_20) ;  /* 0x0000000000207947 */ /* 0x000fea0003800000 */
.L_x_15:
[----:B------:R-:W-:-:S04]  /*0ba0*/  LOP3.LUT R0, R8, 0x80000000, R7, 0x48, !PT ;  /* 0x8000000008007812 */ /* 0x000fc800078e4807 */
[----:B------:R-:W-:Y:S01]  /*0bb0*/  LOP3.LUT R0, R0, 0x7f800000, RZ, 0xfc, !PT ;  /* 0x7f80000000007812 */ /* 0x000fe200078efcff */
[----:B------:R-:W-:Y:S06]  /*0bc0*/  BRA `(.L_x_20) ;  /* 0x0000000000147947 */ /* 0x000fec0003800000 */
.L_x_14:
[----:B------:R-:W-:Y:S01]  /*0bd0*/  LOP3.LUT R0, R8, 0x80000000, R7, 0x48, !PT ;  /* 0x8000000008007812 */ /* 0x000fe200078e4807 */
[----:B------:R-:W-:Y:S06]  /*0be0*/  BRA `(.L_x_20) ;  /* 0x00000000000c7947 */ /* 0x000fec0003800000 */
.L_x_13:
[----:B------:R-:W0:Y:S01]  /*0bf0*/  MUFU.RSQ R0, -QNAN ;  /* 0xffc0000000007908 */ /* 0x000e220000001400 */
[----:B------:R-:W-:Y:S05]  /*0c00*/  BRA `(.L_x_20) ;  /* 0x0000000000047947 */ /* 0x000fea0003800000 */
.L_x_12:
[----:B------:R-:W-:-:S07]  /*0c10*/  FADD.FTZ R0, R0, R3 ;  /* 0x0000000300007221 */ /* 0x000fce0000010000 */
.L_x_20:
[----:B------:R-:W-:Y:S05]  /*0c20*/  BSYNC.RECONVERGENT B1 ;  /* 0x0000000000017941 */ /* 0x000fea0003800200 */
.L_x_10:
[----:B------:R-:W-:-:S04]  /*0c30*/  HFMA2 R3, -RZ, RZ, 0, 0 ;  /* 0x00000000ff037431 */ /* 0x000fc800000001ff */
[----:B0-----:R-:W-:Y:S05]  /*0c40*/  RET.REL.NODEC R2 `(cag_sgd_kernel) ;  /* 0xfffffff002ec7950 */ /* 0x001fea0003c3ffff */
.L_x_21:
        /* <DEDUP_REMOVED lines=11> */
.L_x_23:


//--------------------- .nv.shared.compute_grad_norm --------------------------
	.section	.nv.shared.compute_grad_norm,"aw",@nobits
	.sectionflags	@""
	.align	16
	.zero		1024


//--------------------- .nv.shared.reserved.0     --------------------------
	.section	.nv.shared.reserved.0,"aw",@nobits
	.weak		__nv_reservedSMEM_offset_0_alias
	.size		__nv_reservedSMEM_offset_0_alias, 0, 64
	.other		__nv_reservedSMEM_offset_0_alias,@"STO_CUDA_RESERVED_SHARED STV_DEFAULT"
__nv_reservedSMEM_offset_0_alias:
	.zero		0
	.zero		64


//--------------------- .nv.shared.cag_sgd_robust_kernel --------------------------
	.section	.nv.shared.cag_sgd_robust_kernel,"aw",@nobits
	.sectionflags	@""
	.align	16
	.zero		1024


//--------------------- .nv.shared.cag_sgd_kernel --------------------------
	.section	.nv.shared.cag_sgd_kernel,"aw",@nobits
	.sectionflags	@""
	.align	16
	.zero		1024


//--------------------- .nv.constant0.compute_grad_norm --------------------------
	.section	.nv.constant0.compute_grad_norm,"a",@progbits
	.sectionflags	@""
	.align	4
.nv.constant0.compute_grad_norm:
	.zero		916


//--------------------- .nv.constant0.cag_sgd_robust_kernel --------------------------
	.section	.nv.constant0.cag_sgd_robust_kernel,"a",@progbits
	.sectionflags	@""
	.align	4
.nv.constant0.cag_sgd_robust_kernel:
	.zero		936


//--------------------- .nv.constant0.cag_sgd_kernel --------------------------
	.section	.nv.constant0.cag_sgd_kernel,"a",@progbits
	.sectionflags	@""
	.align	4
.nv.constant0.cag_sgd_kernel:
	.zero		952


//--------------------- SYMBOLS --------------------------

	.type		.nv.reservedSmem.offset0,@object
	.size		.nv.reservedSmem.offset0,0x4
	.type		.nv.reservedSmem.cap,@object
	.size		.nv.reservedSmem.cap,0x4
